//
// Generated by NVIDIA NVVM Compiler
//
// Compiler Build ID: CL-36424714
// Cuda compilation tools, release 13.0, V13.0.88
// Based on NVVM 20.0.0
//

.version 9.0
.target sm_100
.address_size 64

	// .globl	_Z24silu_and_multiply_kernelPKfS0_Pfi

.visible .entry _Z24silu_and_multiply_kernelPKfS0_Pfi(
	.param .u64 .ptr .align 1 _Z24silu_and_multiply_kernelPKfS0_Pfi_param_0,
	.param .u64 .ptr .align 1 _Z24silu_and_multiply_kernelPKfS0_Pfi_param_1,
	.param .u64 .ptr .align 1 _Z24silu_and_multiply_kernelPKfS0_Pfi_param_2,
	.param .u32 _Z24silu_and_multiply_kernelPKfS0_Pfi_param_3
)
{
	.reg .pred 	%p<2>;
	.reg .b32 	%r<8>;
	.reg .b32 	%f<17>;
	.reg .b64 	%rd<11>;

	ld.param.u64 	%rd1, [_Z24silu_and_multiply_kernelPKfS0_Pfi_param_0];
	ld.param.u64 	%rd2, [_Z24silu_and_multiply_kernelPKfS0_Pfi_param_1];
	ld.param.u64 	%rd3, [_Z24silu_and_multiply_kernelPKfS0_Pfi_param_2];
	ld.param.u32 	%r2, [_Z24silu_and_multiply_kernelPKfS0_Pfi_param_3];
	mov.u32 	%r3, %ctaid.x;
	mov.u32 	%r4, %ntid.x;
	mov.u32 	%r5, %tid.x;
	mad.lo.s32 	%r1, %r3, %r4, %r5;
	setp.ge.s32 	%p1, %r1, %r2;
	@%p1 bra 	$L__BB0_2;
	cvta.to.global.u64 	%rd4, %rd1;
	cvta.to.global.u64 	%rd5, %rd2;
	cvta.to.global.u64 	%rd6, %rd3;
	mul.wide.s32 	%rd7, %r1, 4;
	add.s64 	%rd8, %rd4, %rd7;
	ld.global.f32 	%f1, [%rd8];
	fma.rn.f32 	%f2, %f1, 0fBBBB989D, 0f3F000000;
	cvt.sat.f32.f32 	%f3, %f2;
	mov.f32 	%f4, 0f4B400001;
	mov.f32 	%f5, 0f437C0000;
	fma.rm.f32 	%f6, %f3, %f5, %f4;
	add.f32 	%f7, %f6, 0fCB40007F;
	neg.f32 	%f8, %f7;
	fma.rn.f32 	%f9, %f1, 0fBFB8AA3B, %f8;
	fma.rn.f32 	%f10, %f1, 0fB2A57060, %f9;
	mov.b32 	%r6, %f6;
	shl.b32 	%r7, %r6, 23;
	mov.b32 	%f11, %r7;
	ex2.approx.ftz.f32 	%f12, %f10;
	fma.rn.f32 	%f13, %f12, %f11, 0f3F800000;
	div.rn.f32 	%f14, %f1, %f13;
	add.s64 	%rd9, %rd5, %rd7;
	ld.global.f32 	%f15, [%rd9];
	mul.f32 	%f16, %f15, %f14;
	add.s64 	%rd10, %rd6, %rd7;
	st.global.f32 	[%rd10], %f16;
$L__BB0_2:
	ret;

}


// ===== COMPILED SASS (sm_100) =====

	.target	sm_100

	.elftype	@"ET_EXEC"


//--------------------- .note.nv.tkinfo           --------------------------
	.section	.note.nv.tkinfo,"",@"SHT_NOTE"
	.sectionflags	@"SHF_NOTE_NV_TKINFO"
	.tkinfo
        /*0018*/ 	.word	0x00000002
        /*0030*/ 	.string	""
        /*0030*/ 	.string	"ptxas"
        /*0030*/ 	.string	"Cuda compilation tools, release 13.0, V13.0.88"
        /*0030*/ 	.string	"Build cuda_13.0.r13.0/compiler.36424714_0"
        /*0030*/ 	.string	"-arch sm_100 -m 64 "



//--------------------- .note.nv.cuinfo           --------------------------
	.section	.note.nv.cuinfo,"",@"SHT_NOTE"
	.sectionflags	@"SHF_NOTE_NV_CUINFO"
        /*0018*/ 	.short	0x0002
        /*001a*/ 	.short	0x0064
        /*001c*/ 	.short	0x0082
	.zero		2


//--------------------- .nv.info                  --------------------------
	.section	.nv.info,"",@"SHT_CUDA_INFO"
	.align	4


	//----- nvinfo : EIATTR_REGCOUNT
	.align		4
        /*0000*/ 	.byte	0x04, 0x2f
        /*0002*/ 	.short	(.L_1 - .L_0)
	.align		4
.L_0:
        /*0004*/ 	.word	index@(_Z24silu_and_multiply_kernelPKfS0_Pfi)
        /*0008*/ 	.word	0x00000010


	//----- nvinfo : EIATTR_FRAME_SIZE
	.align		4
.L_1:
        /*000c*/ 	.byte	0x04, 0x11
        /*000e*/ 	.short	(.L_3 - .L_2)
	.align		4
.L_2:
        /*0010*/ 	.word	index@($__internal_0_$__cuda_sm3x_div_rn_noftz_f32_slowpath)
        /*0014*/ 	.word	0x00000000


	//----- nvinfo : EIATTR_FRAME_SIZE
	.align		4
.L_3:
        /*0018*/ 	.byte	0x04, 0x11
        /*001a*/ 	.short	(.L_5 - .L_4)
	.align		4
.L_4:
        /*001c*/ 	.word	index@(_Z24silu_and_multiply_kernelPKfS0_Pfi)
        /*0020*/ 	.word	0x00000000


	//----- nvinfo : EIATTR_MIN_STACK_SIZE
	.align		4
.L_5:
        /*0024*/ 	.byte	0x04, 0x12
        /*0026*/ 	.short	(.L_7 - .L_6)
	.align		4
.L_6:
        /*0028*/ 	.word	index@(_Z24silu_and_multiply_kernelPKfS0_Pfi)
        /*002c*/ 	.word	0x00000000
.L_7:


//--------------------- .nv.compat                --------------------------
	.section	.nv.compat,"",@"SHT_CUDA_COMPAT_INFO"
	.align	4
        /*0000*/ 	.byte	0x02, 0x09, 0x00, 0x00, 0x02, 0x02, 0x01, 0x00, 0x02, 0x05, 0x05, 0x00, 0x03, 0x07, 0x01, 0x01
        /*0010*/ 	.byte	0x02, 0x03, 0x00, 0x00, 0x02, 0x06, 0x01, 0x00, 0x04, 0x0b, 0x08, 0x00, 0x01, 0x00, 0x00, 0x00
        /*0020*/ 	.byte	0x00, 0x00, 0x00, 0x00


//--------------------- .nv.info._Z24silu_and_multiply_kernelPKfS0_Pfi --------------------------
	.section	.nv.info._Z24silu_and_multiply_kernelPKfS0_Pfi,"",@"SHT_CUDA_INFO"
	.sectionflags	@""
	.align	4


	//----- nvinfo : EIATTR_CUDA_API_VERSION
	.align		4
        /*0000*/ 	.byte	0x04, 0x37
        /*0002*/ 	.short	(.L_9 - .L_8)
.L_8:
        /*0004*/ 	.word	0x00000082


	//----- nvinfo : EIATTR_KPARAM_INFO
	.align		4
.L_9:
        /*0008*/ 	.byte	0x04, 0x17
        /*000a*/ 	.short	(.L_11 - .L_10)
.L_10:
        /*000c*/ 	.word	0x00000000
        /*0010*/ 	.short	0x0003
        /*0012*/ 	.short	0x0018
        /*0014*/ 	.byte	0x00, 0xf0, 0x11, 0x00


	//----- nvinfo : EIATTR_KPARAM_INFO
	.align		4
.L_11:
        /*0018*/ 	.byte	0x04, 0x17
        /*001a*/ 	.short	(.L_13 - .L_12)
.L_12:
        /*001c*/ 	.word	0x00000000
        /*0020*/ 	.short	0x0002
        /*0022*/ 	.short	0x0010
        /*0024*/ 	.byte	0x00, 0xf5, 0x21, 0x00


	//----- nvinfo : EIATTR_KPARAM_INFO
	.align		4
.L_13:
        /*0028*/ 	.byte	0x04, 0x17
        /*002a*/ 	.short	(.L_15 - .L_14)
.L_14:
        /*002c*/ 	.word	0x00000000
        /*0030*/ 	.short	0x0001
        /*0032*/ 	.short	0x0008
        /*0034*/ 	.byte	0x00, 0xf5, 0x21, 0x00


	//----- nvinfo : EIATTR_KPARAM_INFO
	.align		4
.L_15:
        /*0038*/ 	.byte	0x04, 0x17
        /*003a*/ 	.short	(.L_17 - .L_16)
.L_16:
        /*003c*/ 	.word	0x00000000
        /*0040*/ 	.short	0x0000
        /*0042*/ 	.short	0x0000
        /*0044*/ 	.byte	0x00, 0xf5, 0x21, 0x00


	//----- nvinfo : EIATTR_SPARSE_MMA_MASK
	.align		4
.L_17:
        /*0048*/ 	.byte	0x03, 0x50
        /*004a*/ 	.short	0x0000


	//----- nvinfo : EIATTR_MAXREG_COUNT
	.align		4
        /*004c*/ 	.byte	0x03, 0x1b
        /*004e*/ 	.short	0x00ff


	//----- nvinfo : EIATTR_MERCURY_ISA_VERSION
	.align		4
        /*0050*/ 	.byte	0x03, 0x5f
        /*0052*/ 	.short	0x0101


	//----- nvinfo : EIATTR_VRC_CTA_INIT_COUNT
	.align		4
        /*0054*/ 	.byte	0x02, 0x4a
	.zero		1
	.zero		1


	//----- nvinfo : EIATTR_EXIT_INSTR_OFFSETS
	.align		4
        /*0058*/ 	.byte	0x04, 0x1c
        /*005a*/ 	.short	(.L_19 - .L_18)


	//   ....[0]....
.L_18:
        /*005c*/ 	.word	0x00000070


	//   ....[1]....
        /*0060*/ 	.word	0x000002a0


	//----- nvinfo : EIATTR_CRS_STACK_SIZE
	.align		4
.L_19:
        /*0064*/ 	.byte	0x04, 0x1e
        /*0066*/ 	.short	(.L_21 - .L_20)
.L_20:
        /*0068*/ 	.word	0x00000000


	//----- nvinfo : EIATTR_CBANK_PARAM_SIZE
	.align		4
.L_21:
        /*006c*/ 	.byte	0x03, 0x19
        /*006e*/ 	.short	0x001c


	//----- nvinfo : EIATTR_PARAM_CBANK
	.align		4
        /*0070*/ 	.byte	0x04, 0x0a
        /*0072*/ 	.short	(.L_23 - .L_22)
	.align		4
.L_22:
        /*0074*/ 	.word	index@(.nv.constant0._Z24silu_and_multiply_kernelPKfS0_Pfi)
        /*0078*/ 	.short	0x0380
        /*007a*/ 	.short	0x001c


	//----- nvinfo : EIATTR_SW_WAR
	.align		4
.L_23:
        /*007c*/ 	.byte	0x04, 0x36
        /*007e*/ 	.short	(.L_25 - .L_24)
.L_24:
        /*0080*/ 	.word	0x00000008
.L_25:


//--------------------- .nv.callgraph             --------------------------
	.section	.nv.callgraph,"",@"SHT_CUDA_CALLGRAPH"
	.align	4
	.sectionentsize	8
	.align		4
        /*0000*/ 	.word	0x00000000
	.align		4
        /*0004*/ 	.word	0xffffffff
	.align		4
        /*0008*/ 	.word	0x00000000
	.align		4
        /*000c*/ 	.word	0xfffffffe
	.align		4
        /*0010*/ 	.word	0x00000000
	.align		4
        /*0014*/ 	.word	0xfffffffd
	.align		4
        /*0018*/ 	.word	0x00000000
	.align		4
        /*001c*/ 	.word	0xfffffffc


//--------------------- .text._Z24silu_and_multiply_kernelPKfS0_Pfi --------------------------
	.section	.text._Z24silu_and_multiply_kernelPKfS0_Pfi,"ax",@progbits
	.align	128
        .global         _Z24silu_and_multiply_kernelPKfS0_Pfi
        .type           _Z24silu_and_multiply_kernelPKfS0_Pfi,@function
        .size           _Z24silu_and_multiply_kernelPKfS0_Pfi,(.L_x_14 - _Z24silu_and_multiply_kernelPKfS0_Pfi)
        .other          _Z24silu_and_multiply_kernelPKfS0_Pfi,@"STO_CUDA_ENTRY STV_DEFAULT"
_Z24silu_and_multiply_kernelPKfS0_Pfi:
.text._Z24silu_and_multiply_kernelPKfS0_Pfi:
[----:B------:R-:W-:Y:S01]  /*0000*/  LDC R1, c[0x0][0x37c] ;  /* 0x0000df00ff017b82 */ /* 0x000fe20000000800 */
[----:B------:R-:W0:Y:S07]  /*0010*/  S2R R3, SR_TID.X ;  /* 0x0000000000037919 */ /* 0x000e2e0000002100 */
[----:B------:R-:W0:Y:S01]  /*0020*/  S2UR UR4, SR_CTAID.X ;  /* 0x00000000000479c3 */ /* 0x000e220000002500 */
[----:B------:R-:W1:Y:S07]  /*0030*/  LDCU UR5, c[0x0][0x398] ;  /* 0x00007300ff0577ac */ /* 0x000e6e0008000800 */
[----:B------:R-:W0:Y:S02]  /*0040*/  LDC R2, c[0x0][0x360] ;  /* 0x0000d800ff027b82 */ /* 0x000e240000000800 */
[----:B0-----:R-:W-:-:S05]  /*0050*/  IMAD R2, R2, UR4, R3 ;  /* 0x0000000402027c24 */ /* 0x001fca000f8e0203 */
[----:B-1----:R-:W-:-:S13]  /*0060*/  ISETP.GE.AND P0, PT, R2, UR5, PT ;  /* 0x0000000502007c0c */ /* 0x002fda000bf06270 */
[----:B------:R-:W-:Y:S05]  /*0070*/  @P0 EXIT ;  /* 0x000000000000094d */ /* 0x000fea0003800000 */
[----:B------:R-:W0:Y:S01]  /*0080*/  LDC.64 R4, c[0x0][0x380] ;  /* 0x0000e000ff047b82 */ /* 0x000e220000000a00 */
[----:B------:R-:W1:Y:S01]  /*0090*/  LDCU.64 UR4, c[0x0][0x358] ;  /* 0x00006b00ff0477ac */ /* 0x000e620008000a00 */
[----:B0-----:R-:W-:-:S05]  /*00a0*/  IMAD.WIDE R4, R2, 0x4, R4 ;  /* 0x0000000402047825 */ /* 0x001fca00078e0204 */
[----:B-1----:R-:W2:Y:S01]  /*00b0*/  LDG.E R0, desc[UR4][R4.64] ;  /* 0x0000000404007981 */ /* 0x002ea2000c1e1900 */
[----:B------:R-:W-:Y:S01]  /*00c0*/  IMAD.MOV.U32 R3, RZ, RZ, 0x3bbb989d ;  /* 0x3bbb989dff037424 */ /* 0x000fe200078e00ff */
[----:B------:R-:W-:Y:S01]  /*00d0*/  BSSY.RECONVERGENT B0, `(.L_x_0) ;  /* 0x0000015000007945 */ /* 0x000fe20003800200 */
[----:B------:R-:W-:Y:S02]  /*00e0*/  IMAD.MOV.U32 R6, RZ, RZ, 0x437c0000 ;  /* 0x437c0000ff067424 */ /* 0x000fe400078e00ff */
[----:B--2---:R-:W-:-:S04]  /*00f0*/  FFMA.SAT R3, R0, -R3, 0.5 ;  /* 0x3f00000000037423 */ /* 0x004fc80000002803 */
[----:B------:R-:W-:-:S04]  /*0100*/  FFMA.RM R3, R3, R6, 12582913 ;  /* 0x4b40000103037423 */ /* 0x000fc80000004006 */
[C---:B------:R-:W-:Y:S01]  /*0110*/  FADD R7, R3.reuse, -12583039 ;  /* 0xcb40007f03077421 */ /* 0x040fe20000000000 */
[----:B------:R-:W-:-:S03]  /*0120*/  IMAD.SHL.U32 R3, R3, 0x800000, RZ ;  /* 0x0080000003037824 */ /* 0x000fc600078e00ff */
[----:B------:R-:W-:-:S04]  /*0130*/  FFMA R7, R0, -1.4426950216293334961, -R7 ;  /* 0xbfb8aa3b00077823 */ /* 0x000fc80000000807 */
[----:B------:R-:W-:-:S04]  /*0140*/  FFMA R7, R0, -1.925963033500011079e-08, R7 ;  /* 0xb2a5706000077823 */ /* 0x000fc80000000007 */
[----:B------:R-:W0:Y:S02]  /*0150*/  MUFU.EX2 R6, R7 ;  /* 0x0000000700067308 */ /* 0x000e240000000800 */
[----:B0-----:R-:W-:-:S06]  /*0160*/  FFMA R3, R3, R6, 1 ;  /* 0x3f80000003037423 */ /* 0x001fcc0000000006 */
[----:B------:R-:W0:Y:S08]  /*0170*/  MUFU.RCP R4, R3 ;  /* 0x0000000300047308 */ /* 0x000e300000001000 */
[----:B------:R-:W1:Y:S01]  /*0180*/  FCHK P0, R0, R3 ;  /* 0x0000000300007302 */ /* 0x000e620000000000 */
[----:B0-----:R-:W-:-:S04]  /*0190*/  FFMA R5, -R3, R4, 1 ;  /* 0x3f80000003057423 */ /* 0x001fc80000000104 */
[----:B------:R-:W-:-:S04]  /*01a0*/  FFMA R5, R4, R5, R4 ;  /* 0x0000000504057223 */ /* 0x000fc80000000004 */
[----:B------:R-:W-:-:S04]  /*01b0*/  FFMA R4, R0, R5, RZ ;  /* 0x0000000500047223 */ /* 0x000fc800000000ff */
[----:B------:R-:W-:-:S04]  /*01c0*/  FFMA R6, -R3, R4, R0 ;  /* 0x0000000403067223 */ /* 0x000fc80000000100 */
[----:B------:R-:W-:Y:S01]  /*01d0*/  FFMA R8, R5, R6, R4 ;  /* 0x0000000605087223 */ /* 0x000fe20000000004 */
[----:B-1----:R-:W-:Y:S06]  /*01e0*/  @!P0 BRA `(.L_x_1) ;  /* 0x00000000000c8947 */ /* 0x002fec0003800000 */
[----:B------:R-:W-:-:S07]  /*01f0*/  MOV R4, 0x210 ;  /* 0x0000021000047802 */ /* 0x000fce0000000f00 */
[----:B------:R-:W-:Y:S05]  /*0200*/  CALL.REL.NOINC `($__internal_0_$__cuda_sm3x_div_rn_noftz_f32_slowpath) ;  /* 0x0000000000287944 */ /* 0x000fea0003c00000 */
[----:B------:R-:W-:-:S07]  /*0210*/  IMAD.MOV.U32 R8, RZ, RZ, R0 ;  /* 0x000000ffff087224 */ /* 0x000fce00078e0000 */
.L_x_1:
[----:B------:R-:W-:Y:S05]  /*0220*/  BSYNC.RECONVERGENT B0 ;  /* 0x0000000000007941 */ /* 0x000fea0003800200 */
.L_x_0:
[----:B------:R-:W0:Y:S08]  /*0230*/  LDC.64 R4, c[0x0][0x388] ;  /* 0x0000e200ff047b82 */ /* 0x000e300000000a00 */
[----:B------:R-:W1:Y:S01]  /*0240*/  LDC.64 R6, c[0x0][0x390] ;  /* 0x0000e400ff067b82 */ /* 0x000e620000000a00 */
[----:B0-----:R-:W-:-:S06]  /*0250*/  IMAD.WIDE R4, R2, 0x4, R4 ;  /* 0x0000000402047825 */ /* 0x001fcc00078e0204 */
[----:B------:R-:W2:Y:S01]  /*0260*/  LDG.E R5, desc[UR4][R4.64] ;  /* 0x0000000404057981 */ /* 0x000ea2000c1e1900 */
[----:B-1----:R-:W-:-:S04]  /*0270*/  IMAD.WIDE R2, R2, 0x4, R6 ;  /* 0x0000000402027825 */ /* 0x002fc800078e0206 */
[----:B--2---:R-:W-:-:S05]  /*0280*/  FMUL R7, R5, R8 ;  /* 0x0000000805077220 */ /* 0x004fca0000400000 */
[----:B------:R-:W-:Y:S01]  /*0290*/  STG.E desc[UR4][R2.64], R7 ;  /* 0x0000000702007986 */ /* 0x000fe2000c101904 */
[----:B------:R-:W-:Y:S05]  /*02a0*/  EXIT ;  /* 0x000000000000794d */ /* 0x000fea0003800000 */
        .weak           $__internal_0_$__cuda_sm3x_div_rn_noftz_f32_slowpath
        .type           $__internal_0_$__cuda_sm3x_div_rn_noftz_f32_slowpath,@function
        .size           $__internal_0_$__cuda_sm3x_div_rn_noftz_f32_slowpath,(.L_x_14 - $__internal_0_$__cuda_sm3x_div_rn_noftz_f32_slowpath)
$__internal_0_$__cuda_sm3x_div_rn_noftz_f32_slowpath:
[----:B------:R-:W-:Y:S01]  /*02b0*/  SHF.R.U32.HI R6, RZ, 0x17, R3 ;  /* 0x00000017ff067819 */ /* 0x000fe20000011603 */
[----:B------:R-:W-:Y:S01]  /*02c0*/  BSSY.RECONVERGENT B1, `(.L_x_2) ;  /* 0x0000064000017945 */ /* 0x000fe20003800200 */
[--C-:B------:R-:W-:Y:S01]  /*02d0*/  SHF.R.U32.HI R5, RZ, 0x17, R0.reuse ;  /* 0x00000017ff057819 */ /* 0x100fe20000011600 */
[----:B------:R-:W-:Y:S01]  /*02e0*/  IMAD.MOV.U32 R7, RZ, RZ, R0 ;  /* 0x000000ffff077224 */ /* 0x000fe200078e0000 */
[----:B------:R-:W-:Y:S02]  /*02f0*/  LOP3.LUT R6, R6, 0xff, RZ, 0xc0, !PT ;  /* 0x000000ff06067812 */ /* 0x000fe400078ec0ff */
[----:B------:R-:W-:Y:S02]  /*0300*/  LOP3.LUT R5, R5, 0xff, RZ, 0xc0, !PT ;  /* 0x000000ff05057812 */ /* 0x000fe400078ec0ff */
[----:B------:R-:W-:Y:S01]  /*0310*/  MOV R8, R3 ;  /* 0x0000000300087202 */ /* 0x000fe20000000f00 */
[----:B------:R-:W-:Y:S02]  /*0320*/  VIADD R11, R6, 0xffffffff ;  /* 0xffffffff060b7836 */ /* 0x000fe40000000000 */
[----:B------:R-:W-:-:S03]  /*0330*/  VIADD R10, R5, 0xffffffff ;  /* 0xffffffff050a7836 */ /* 0x000fc60000000000 */
[----:B------:R-:W-:-:S04]  /*0340*/  ISETP.GT.U32.AND P0, PT, R11, 0xfd, PT ;  /* 0x000000fd0b00780c */ /* 0x000fc80003f04070 */
[----:B------:R-:W-:-:S13]  /*0350*/  ISETP.GT.U32.OR P0, PT, R10, 0xfd, P0 ;  /* 0x000000fd0a00780c */ /* 0x000fda0000704470 */
[----:B------:R-:W-:Y:S01]  /*0360*/  @!P0 IMAD.MOV.U32 R9, RZ, RZ, RZ ;  /* 0x000000ffff098224 */ /* 0x000fe200078e00ff */
[----:B------:R-:W-:Y:S06]  /*0370*/  @!P0 BRA `(.L_x_3) ;  /* 0x00000000005c8947 */ /* 0x000fec0003800000 */
[----:B------:R-:W-:Y:S02]  /*0380*/  FSETP.GTU.FTZ.AND P0, PT, |R0|, +INF , PT ;  /* 0x7f8000000000780b */ /* 0x000fe40003f1c200 */
[----:B------:R-:W-:-:S04]  /*0390*/  FSETP.GTU.FTZ.AND P1, PT, |R3|, +INF , PT ;  /* 0x7f8000000300780b */ /* 0x000fc80003f3c200 */
[----:B------:R-:W-:-:S13]  /*03a0*/  PLOP3.LUT P0, PT, P0, P1, PT, 0xf8, 0x8f ;  /* 0x00000000008f781c */ /* 0x000fda0000703f70 */
[----:B------:R-:W-:Y:S05]  /*03b0*/  @P0 BRA `(.L_x_4) ;  /* 0x00000004004c0947 */ /* 0x000fea0003800000 */
[----:B------:R-:W-:-:S13]  /*03c0*/  LOP3.LUT P0, RZ, R8, 0x7fffffff, R7, 0xc8, !PT ;  /* 0x7fffffff08ff7812 */ /* 0x000fda000780c807 */
[----:B------:R-:W-:Y:S05]  /*03d0*/  @!P0 BRA `(.L_x_5) ;  /* 0x00000004003c8947 */ /* 0x000fea0003800000 */
[C---:B------:R-:W-:Y:S02]  /*03e0*/  FSETP.NEU.FTZ.AND P2, PT, |R0|.reuse, +INF , PT ;  /* 0x7f8000000000780b */ /* 0x040fe40003f5d200 */
[----:B------:R-:W-:Y:S02]  /*03f0*/  FSETP.NEU.FTZ.AND P1, PT, |R3|, +INF , PT ;  /* 0x7f8000000300780b */ /* 0x000fe40003f3d200 */
[----:B------:R-:W-:-:S11]  /*0400*/  FSETP.NEU.FTZ.AND P0, PT, |R0|, +INF , PT ;  /* 0x7f8000000000780b */ /* 0x000fd60003f1d200 */
[----:B------:R-:W-:Y:S05]  /*0410*/  @!P1 BRA !P2, `(.L_x_5) ;  /* 0x00000004002c9947 */ /* 0x000fea0005000000 */
[----:B------:R-:W-:-:S04]  /*0420*/  LOP3.LUT P2, RZ, R7, 0x7fffffff, RZ, 0xc0, !PT ;  /* 0x7fffffff07ff7812 */ /* 0x000fc8000784c0ff */
[----:B------:R-:W-:-:S13]  /*0430*/  PLOP3.LUT P1, PT, P1, P2, PT, 0x2f, 0xf2 ;  /* 0x0000000000f2781c */ /* 0x000fda0000f24577 */
[----:B------:R-:W-:Y:S05]  /*0440*/  @P1 BRA `(.L_x_6) ;  /* 0x0000000400181947 */ /* 0x000fea0003800000 */
[----:B------:R-:W-:-:S04]  /*0450*/  LOP3.LUT P1, RZ, R8, 0x7fffffff, RZ, 0xc0, !PT ;  /* 0x7fffffff08ff7812 */ /* 0x000fc8000782c0ff */
[----:B------:R-:W-:-:S13]  /*0460*/  PLOP3.LUT P0, PT, P0, P1, PT, 0x2f, 0xf2 ;  /* 0x0000000000f2781c */ /* 0x000fda0000702577 */
[----:B------:R-:W-:Y:S05]  /*0470*/  @P0 BRA `(.L_x_7) ;  /* 0x0000000400000947 */ /* 0x000fea0003800000 */
[----:B------:R-:W-:Y:S02]  /*0480*/  ISETP.GE.AND P0, PT, R10, RZ, PT ;  /* 0x000000ff0a00720c */ /* 0x000fe40003f06270 */
[----:B------:R-:W-:-:S11]  /*0490*/  ISETP.GE.AND P1, PT, R11, RZ, PT ;  /* 0x000000ff0b00720c */ /* 0x000fd60003f26270 */
[----:B------:R-:W-:Y:S02]  /*04a0*/  @P0 IMAD.MOV.U32 R9, RZ, RZ, RZ ;  /* 0x000000ffff090224 */ /* 0x000fe400078e00ff */
[----:B------:R-:W-:Y:S01]  /*04b0*/  @!P0 FFMA R7, R0, 1.84467440737095516160e+19, RZ ;  /* 0x5f80000000078823 */ /* 0x000fe200000000ff */
[----:B------:R-:W-:Y:S02]  /*04c0*/  @!P0 IMAD.MOV.U32 R9, RZ, RZ, -0x40 ;  /* 0xffffffc0ff098424 */ /* 0x000fe400078e00ff */
[----:B------:R-:W-:Y:S02]  /*04d0*/  @!P1 FFMA R8, R3, 1.84467440737095516160e+19, RZ ;  /* 0x5f80000003089823 */ /* 0x000fe400000000ff */
[----:B------:R-:W-:-:S07]  /*04e0*/  @!P1 VIADD R9, R9, 0x40 ;  /* 0x0000004009099836 */ /* 0x000fce0000000000 */
.L_x_3:
[----:B------:R-:W-:Y:S01]  /*04f0*/  LEA R3, R6, 0xc0800000, 0x17 ;  /* 0xc080000006037811 */ /* 0x000fe200078eb8ff */
[----:B------:R-:W-:Y:S01]  /*0500*/  BSSY.RECONVERGENT B2, `(.L_x_8) ;  /* 0x0000036000027945 */ /* 0x000fe20003800200 */
[----:B------:R-:W-:-:S03]  /*0510*/  IADD3 R5, PT, PT, R5, -0x7f, RZ ;  /* 0xffffff8105057810 */ /* 0x000fc60007ffe0ff */
[----:B------:R-:W-:Y:S01]  /*0520*/  IMAD.IADD R3, R8, 0x1, -R3 ;  /* 0x0000000108037824 */ /* 0x000fe200078e0a03 */
[C---:B------:R-:W-:Y:S01]  /*0530*/  IADD3 R6, PT, PT, R5.reuse, 0x7f, -R6 ;  /* 0x0000007f05067810 */ /* 0x040fe20007ffe806 */
[----:B------:R-:W-:Y:S02]  /*0540*/  IMAD R0, R5, -0x800000, R7 ;  /* 0xff80000005007824 */ /* 0x000fe400078e0207 */
[----:B------:R-:W0:Y:S01]  /*0550*/  MUFU.RCP R8, R3 ;  /* 0x0000000300087308 */ /* 0x000e220000001000 */
[----:B------:R-:W-:Y:S01]  /*0560*/  FADD.FTZ R11, -R3, -RZ ;  /* 0x800000ff030b7221 */ /* 0x000fe20000010100 */
[----:B------:R-:W-:-:S03]  /*0570*/  IMAD.IADD R6, R6, 0x1, R9 ;  /* 0x0000000106067824 */ /* 0x000fc600078e0209 */
[----:B0-----:R-:W-:-:S04]  /*0580*/  FFMA R13, R8, R11, 1 ;  /* 0x3f800000080d7423 */ /* 0x001fc8000000000b */
[----:B------:R-:W-:-:S04]  /*0590*/  FFMA R10, R8, R13, R8 ;  /* 0x0000000d080a7223 */ /* 0x000fc80000000008 */
[----:B------:R-:W-:-:S04]  /*05a0*/  FFMA R7, R0, R10, RZ ;  /* 0x0000000a00077223 */ /* 0x000fc800000000ff */
[----:B------:R-:W-:-:S04]  /*05b0*/  FFMA R8, R11, R7, R0 ;  /* 0x000000070b087223 */ /* 0x000fc80000000000 */
[----:B------:R-:W-:-:S04]  /*05c0*/  FFMA R7, R10, R8, R7 ;  /* 0x000000080a077223 */ /* 0x000fc80000000007 */
[----:B------:R-:W-:-:S04]  /*05d0*/  FFMA R8, R11, R7, R0 ;  /* 0x000000070b087223 */ /* 0x000fc80000000000 */
[----:B------:R-:W-:-:S05]  /*05e0*/  FFMA R0, R10, R8, R7 ;  /* 0x000000080a007223 */ /* 0x000fca0000000007 */
[----:B------:R-:W-:-:S04]  /*05f0*/  SHF.R.U32.HI R3, RZ, 0x17, R0 ;  /* 0x00000017ff037819 */ /* 0x000fc80000011600 */
[----:B------:R-:W-:-:S05]  /*0600*/  LOP3.LUT R3, R3, 0xff, RZ, 0xc0, !PT ;  /* 0x000000ff03037812 */ /* 0x000fca00078ec0ff */
[----:B------:R-:W-:-:S04]  /*0610*/  IMAD.IADD R9, R3, 0x1, R6 ;  /* 0x0000000103097824 */ /* 0x000fc800078e0206 */
[----:B------:R-:W-:-:S05]  /*0620*/  VIADD R3, R9, 0xffffffff ;  /* 0xffffffff09037836 */ /* 0x000fca0000000000 */
[----:B------:R-:W-:-:S13]  /*0630*/  ISETP.GE.U32.AND P0, PT, R3, 0xfe, PT ;  /* 0x000000fe0300780c */ /* 0x000fda0003f06070 */
[----:B------:R-:W-:Y:S05]  /*0640*/  @!P0 BRA `(.L_x_9) ;  /* 0x0000000000808947 */ /* 0x000fea0003800000 */
[----:B------:R-:W-:-:S13]  /*0650*/  ISETP.GT.AND P0, PT, R9, 0xfe, PT ;  /* 0x000000fe0900780c */ /* 0x000fda0003f04270 */
[----:B------:R-:W-:Y:S05]  /*0660*/  @P0 BRA `(.L_x_10) ;  /* 0x00000000006c0947 */ /* 0x000fea0003800000 */
[----:B------:R-:W-:-:S13]  /*0670*/  ISETP.GE.AND P0, PT, R9, 0x1, PT ;  /* 0x000000010900780c */ /* 0x000fda0003f06270 */
[----:B------:R-:W-:Y:S05]  /*0680*/  @P0 BRA `(.L_x_11) ;  /* 0x0000000000740947 */ /* 0x000fea0003800000 */
[----:B------:R-:W-:Y:S02]  /*0690*/  ISETP.GE.AND P0, PT, R9, -0x18, PT ;  /* 0xffffffe80900780c */ /* 0x000fe40003f06270 */
[----:B------:R-:W-:-:S11]  /*06a0*/  LOP3.LUT R0, R0, 0x80000000, RZ, 0xc0, !PT ;  /* 0x8000000000007812 */ /* 0x000fd600078ec0ff */
[----:B------:R-:W-:Y:S05]  /*06b0*/  @!P0 BRA `(.L_x_11) ;  /* 0x0000000000688947 */ /* 0x000fea0003800000 */
[CCC-:B------:R-:W-:Y:S01]  /*06c0*/  FFMA.RZ R3, R10.reuse, R8.reuse, R7.reuse ;  /* 0x000000080a037223 */ /* 0x1c0fe2000000c007 */
[CCC-:B------:R-:W-:Y:S01]  /*06d0*/  FFMA.RM R6, R10.reuse, R8.reuse, R7.reuse ;  /* 0x000000080a067223 */ /* 0x1c0fe20000004007 */
[C---:B------:R-:W-:Y:S02]  /*06e0*/  ISETP.NE.AND P2, PT, R9.reuse, RZ, PT ;  /* 0x000000ff0900720c */ /* 0x040fe40003f45270 */
[----:B------:R-:W-:Y:S02]  /*06f0*/  ISETP.NE.AND P1, PT, R9, RZ, PT ;  /* 0x000000ff0900720c */ /* 0x000fe40003f25270 */
[----:B------:R-:W-:Y:S01]  /*0700*/  LOP3.LUT R5, R3, 0x7fffff, RZ, 0xc0, !PT ;  /* 0x007fffff03057812 */ /* 0x000fe200078ec0ff */
[----:B------:R-:W-:Y:S01]  /*0710*/  FFMA.RP R3, R10, R8, R7 ;  /* 0x000000080a037223 */ /* 0x000fe20000008007 */
[C---:B------:R-:W-:Y:S01]  /*0720*/  VIADD R8, R9.reuse, 0x20 ;  /* 0x0000002009087836 */ /* 0x040fe20000000000 */
[----:B------:R-:W-:Y:S02]  /*0730*/  IADD3 R7, PT, PT, -R9, RZ, RZ ;  /* 0x000000ff09077210 */ /* 0x000fe40007ffe1ff */
[----:B------:R-:W-:-:S02]  /*0740*/  LOP3.LUT R5, R5, 0x800000, RZ, 0xfc, !PT ;  /* 0x0080000005057812 */ /* 0x000fc400078efcff */
[----:B------:R-:W-:Y:S02]  /*0750*/  FSETP.NEU.FTZ.AND P0, PT, R3, R6, PT ;  /* 0x000000060300720b */ /* 0x000fe40003f1d000 */
[----:B------:R-:W-:Y:S02]  /*0760*/  SHF.L.U32 R8, R5, R8, RZ ;  /* 0x0000000805087219 */ /* 0x000fe400000006ff */
[----:B------:R-:W-:Y:S02]  /*0770*/  SEL R6, R7, RZ, P2 ;  /* 0x000000ff07067207 */ /* 0x000fe40001000000 */
[----:B------:R-:W-:Y:S02]  /*0780*/  ISETP.NE.AND P1, PT, R8, RZ, P1 ;  /* 0x000000ff0800720c */ /* 0x000fe40000f25270 */
[----:B------:R-:W-:Y:S02]  /*0790*/  SHF.R.U32.HI R6, RZ, R6, R5 ;  /* 0x00000006ff067219 */ /* 0x000fe40000011605 */
[----:B------:R-:W-:-:S02]  /*07a0*/  PLOP3.LUT P0, PT, P0, P1, PT, 0xf8, 0x8f ;  /* 0x00000000008f781c */ /* 0x000fc40000703f70 */
[----:B------:R-:W-:Y:S02]  /*07b0*/  SHF.R.U32.HI R8, RZ, 0x1, R6 ;  /* 0x00000001ff087819 */ /* 0x000fe40000011606 */
[----:B------:R-:W-:-:S04]  /*07c0*/  SEL R3, RZ, 0x1, !P0 ;  /* 0x00000001ff037807 */ /* 0x000fc80004000000 */
[----:B------:R-:W-:-:S04]  /*07d0*/  LOP3.LUT R3, R3, 0x1, R8, 0xf8, !PT ;  /* 0x0000000103037812 */ /* 0x000fc800078ef808 */
[----:B------:R-:W-:-:S05]  /*07e0*/  LOP3.LUT R3, R3, R6, RZ, 0xc0, !PT ;  /* 0x0000000603037212 */ /* 0x000fca00078ec0ff */
[----:B------:R-:W-:-:S05]  /*07f0*/  IMAD.IADD R3, R8, 0x1, R3 ;  /* 0x0000000108037824 */ /* 0x000fca00078e0203 */
[----:B------:R-:W-:Y:S01]  /*0800*/  LOP3.LUT R0, R3, R0, RZ, 0xfc, !PT ;  /* 0x0000000003007212 */ /* 0x000fe200078efcff */
[----:B------:R-:W-:Y:S06]  /*0810*/  BRA `(.L_x_11) ;  /* 0x0000000000107947 */ /* 0x000fec0003800000 */
.L_x_10:
[----:B------:R-:W-:-:S04]  /*0820*/  LOP3.LUT R0, R0, 0x80000000, RZ, 0xc0, !PT ;  /* 0x8000000000007812 */ /* 0x000fc800078ec0ff */
[----:B------:R-:W-:Y:S01]  /*0830*/  LOP3.LUT R0, R0, 0x7f800000, RZ, 0xfc, !PT ;  /* 0x7f80000000007812 */ /* 0x000fe200078efcff */
[----:B------:R-:W-:Y:S06]  /*0840*/  BRA `(.L_x_11) ;  /* 0x0000000000047947 */ /* 0x000fec0003800000 */
.L_x_9:
[----:B------:R-:W-:-:S07]  /*0850*/  IMAD R0, R6, 0x800000, R0 ;  /* 0x0080000006007824 */ /* 0x000fce00078e0200 */
.L_x_11:
[----:B------:R-:W-:Y:S05]  /*0860*/  BSYNC.RECONVERGENT B2 ;  /* 0x0000000000027941 */ /* 0x000fea0003800200 */
.L_x_8:
[----:B------:R-:W-:Y:S05]  /*0870*/  BRA `(.L_x_12) ;  /* 0x0000000000207947 */ /* 0x000fea0003800000 */
.L_x_7:
[----:B------:R-:W-:-:S04]  /*0880*/  LOP3.LUT R0, R8, 0x80000000, R7, 0x48, !PT ;  /* 0x8000000008007812 */ /* 0x000fc800078e4807 */
[----:B------:R-:W-:Y:S01]  /*0890*/  LOP3.LUT R0, R0, 0x7f800000, RZ, 0xfc, !PT ;  /* 0x7f80000000007812 */ /* 0x000fe200078efcff */
[----:B------:R-:W-:Y:S06]  /*08a0*/  BRA `(.L_x_12) ;  /* 0x0000000000147947 */ /* 0x000fec0003800000 */
.L_x_6:
[----:B------:R-:W-:Y:S01]  /*08b0*/  LOP3.LUT R0, R8, 0x80000000, R7, 0x48, !PT ;  /* 0x8000000008007812 */ /* 0x000fe200078e4807 */
[----:B------:R-:W-:Y:S06]  /*08c0*/  BRA `(.L_x_12) ;  /* 0x00000000000c7947 */ /* 0x000fec0003800000 */
.L_x_5:
[----:B------:R-:W0:Y:S01]  /*08d0*/  MUFU.RSQ R0, -QNAN ;  /* 0xffc0000000007908 */ /* 0x000e220000001400 */
[----:B------:R-:W-:Y:S05]  /*08e0*/  BRA `(.L_x_12) ;  /* 0x0000000000047947 */ /* 0x000fea0003800000 */
.L_x_4:
[----:B------:R-:W-:-:S07]  /*08f0*/  FADD.FTZ R0, R0, R3 ;  /* 0x0000000300007221 */ /* 0x000fce0000010000 */
.L_x_12:
[----:B------:R-:W-:Y:S05]  /*0900*/  BSYNC.RECONVERGENT B1 ;  /* 0x0000000000017941 */ /* 0x000fea0003800200 */
.L_x_2:
[----:B------:R-:W-:-:S04]  /*0910*/  IMAD.MOV.U32 R5, RZ, RZ, 0x0 ;  /* 0x00000000ff057424 */ /* 0x000fc800078e00ff */
[----:B0-----:R-:W-:Y:S05]  /*0920*/  RET.REL.NODEC R4 `(_Z24silu_and_multiply_kernelPKfS0_Pfi) ;  /* 0xfffffff404b47950 */ /* 0x001fea0003c3ffff */
.L_x_13:
[----:B------:R-:W-:-:S00]  /*0930*/  BRA `(.L_x_13) ;  /* 0xfffffffc00fc7947 */ /* 0x000fc0000383ffff */
[----:B------:R-:W-:-:S00]  /*0940*/  NOP ;  /* 0x0000000000007918 */ /* 0x000fc00000000000 */
        /* <DEDUP_REMOVED lines=11> */
.L_x_14:


//--------------------- .nv.shared.reserved.0     --------------------------
	.section	.nv.shared.reserved.0,"aw",@nobits
	.weak		__nv_reservedSMEM_offset_0_alias
	.size		__nv_reservedSMEM_offset_0_alias, 0, 64
	.other		__nv_reservedSMEM_offset_0_alias,@"STO_CUDA_RESERVED_SHARED STV_DEFAULT"
__nv_reservedSMEM_offset_0_alias:
	.zero		0
	.zero		64


//--------------------- .nv.constant0._Z24silu_and_multiply_kernelPKfS0_Pfi --------------------------
	.section	.nv.constant0._Z24silu_and_multiply_kernelPKfS0_Pfi,"a",@progbits
	.sectionflags	@""
	.align	4
.nv.constant0._Z24silu_and_multiply_kernelPKfS0_Pfi:
	.zero		924


//--------------------- SYMBOLS --------------------------

	.type		.nv.reservedSmem.offset0,@object
	.size		.nv.reservedSmem.offset0,0x4
